	.headerflags	@"EF_CUDA_TEXMODE_UNIFIED EF_CUDA_64BIT_ADDRESS EF_CUDA_ACCELERATORS EF_CUDA_SM90 EF_CUDA_VIRTUAL_SM(EF_CUDA_SM90)"
	.elftype	@"ET_EXEC"


//--------------------- .nv.info                  --------------------------
	.section	.nv.info,"",@"SHT_CUDA_INFO"
	.align	4


	//----- nvinfo : EIATTR_REGCOUNT
	.align		4
        /*0000*/ 	.byte	0x04, 0x2f
        /*0002*/ 	.short	(.L_3 - .L_2)
	.align		4
.L_2:
        /*0004*/ 	.word	index@(triton_poi_fused__native_batch_norm_legit_no_training__prelu_kernel_22)
        /*0008*/ 	.word	0x00000038


	//----- nvinfo : EIATTR_MIN_STACK_SIZE
	.align		4
.L_3:
        /*000c*/ 	.byte	0x04, 0x12
        /*000e*/ 	.short	(.L_5 - .L_4)
	.align		4
.L_4:
        /*0010*/ 	.word	index@(triton_poi_fused__native_batch_norm_legit_no_training__prelu_kernel_22)
        /*0014*/ 	.word	0x00000000


	//----- nvinfo : EIATTR_FRAME_SIZE
	.align		4
.L_5:
        /*0018*/ 	.byte	0x04, 0x11
        /*001a*/ 	.short	(.L_7 - .L_6)
	.align		4
.L_6:
        /*001c*/ 	.word	index@(triton_poi_fused__native_batch_norm_legit_no_training__prelu_kernel_22)
        /*0020*/ 	.word	0x00000000


	//----- nvinfo : EIATTR_MIN_STACK_SIZE
	.align		4
.L_7:
        /*0024*/ 	.byte	0x04, 0x12
        /*0026*/ 	.short	(.L_9 - .L_8)
	.align		4
.L_8:
        /*0028*/ 	.word	index@(triton_poi_fused__native_batch_norm_legit_no_training__prelu_kernel_22)
        /*002c*/ 	.word	0x00000000
.L_9:


//--------------------- .nv.info.triton_poi_fused__native_batch_norm_legit_no_training__prelu_kernel_22 --------------------------
	.section	.nv.info.triton_poi_fused__native_batch_norm_legit_no_training__prelu_kernel_22,"",@"SHT_CUDA_INFO"
	.sectionflags	@""
	.align	4


	//----- nvinfo : EIATTR_CUDA_API_VERSION
	.align		4
        /*0000*/ 	.byte	0x04, 0x37
        /*0002*/ 	.short	(.L_11 - .L_10)
.L_10:
        /*0004*/ 	.word	0x0000007c


	//----- nvinfo : EIATTR_KPARAM_INFO
	.align		4
.L_11:
        /*0008*/ 	.byte	0x04, 0x17
        /*000a*/ 	.short	(.L_13 - .L_12)
.L_12:
        /*000c*/ 	.word	0x00000000
        /*0010*/ 	.short	0x0007
        /*0012*/ 	.short	0x0038
        /*0014*/ 	.byte	0x00, 0xf0, 0x11, 0x00


	//----- nvinfo : EIATTR_KPARAM_INFO
	.align		4
.L_13:
        /*0018*/ 	.byte	0x04, 0x17
        /*001a*/ 	.short	(.L_15 - .L_14)
.L_14:
        /*001c*/ 	.word	0x00000000
        /*0020*/ 	.short	0x0006
        /*0022*/ 	.short	0x0030
        /*0024*/ 	.byte	0x00, 0xf4, 0x21, 0x00


	//----- nvinfo : EIATTR_KPARAM_INFO
	.align		4
.L_15:
        /*0028*/ 	.byte	0x04, 0x17
        /*002a*/ 	.short	(.L_17 - .L_16)
.L_16:
        /*002c*/ 	.word	0x00000000
        /*0030*/ 	.short	0x0005
        /*0032*/ 	.short	0x0028
        /*0034*/ 	.byte	0x00, 0xf4, 0x21, 0x00


	//----- nvinfo : EIATTR_KPARAM_INFO
	.align		4
.L_17:
        /*0038*/ 	.byte	0x04, 0x17
        /*003a*/ 	.short	(.L_19 - .L_18)
.L_18:
        /*003c*/ 	.word	0x00000000
        /*0040*/ 	.short	0x0004
        /*0042*/ 	.short	0x0020
        /*0044*/ 	.byte	0x00, 0xf4, 0x21, 0x00


	//----- nvinfo : EIATTR_KPARAM_INFO
	.align		4
.L_19:
        /*0048*/ 	.byte	0x04, 0x17
        /*004a*/ 	.short	(.L_21 - .L_20)
.L_20:
        /*004c*/ 	.word	0x00000000
        /*0050*/ 	.short	0x0003
        /*0052*/ 	.short	0x0018
        /*0054*/ 	.byte	0x00, 0xf4, 0x21, 0x00


	//----- nvinfo : EIATTR_KPARAM_INFO
	.align		4
.L_21:
        /*0058*/ 	.byte	0x04, 0x17
        /*005a*/ 	.short	(.L_23 - .L_22)
.L_22:
        /*005c*/ 	.word	0x00000000
        /*0060*/ 	.short	0x0002
        /*0062*/ 	.short	0x0010
        /*0064*/ 	.byte	0x00, 0xf4, 0x21, 0x00


	//----- nvinfo : EIATTR_KPARAM_INFO
	.align		4
.L_23:
        /*0068*/ 	.byte	0x04, 0x17
        /*006a*/ 	.short	(.L_25 - .L_24)
.L_24:
        /*006c*/ 	.word	0x00000000
        /*0070*/ 	.short	0x0001
        /*0072*/ 	.short	0x0008
        /*0074*/ 	.byte	0x00, 0xf4, 0x21, 0x00


	//----- nvinfo : EIATTR_KPARAM_INFO
	.align		4
.L_25:
        /*0078*/ 	.byte	0x04, 0x17
        /*007a*/ 	.short	(.L_27 - .L_26)
.L_26:
        /*007c*/ 	.word	0x00000000
        /*0080*/ 	.short	0x0000
        /*0082*/ 	.short	0x0000
        /*0084*/ 	.byte	0x00, 0xf4, 0x21, 0x00


	//----- nvinfo : EIATTR_SPARSE_MMA_MASK
	.align		4
.L_27:
        /*0088*/ 	.byte	0x03, 0x50
        /*008a*/ 	.short	0x0000


	//----- nvinfo : EIATTR_MAXREG_COUNT
	.align		4
        /*008c*/ 	.byte	0x03, 0x1b
        /*008e*/ 	.short	0x00ff


	//----- nvinfo : EIATTR_EXIT_INSTR_OFFSETS
	.align		4
        /*0090*/ 	.byte	0x04, 0x1c
        /*0092*/ 	.short	(.L_29 - .L_28)


	//   ....[0]....
.L_28:
        /*0094*/ 	.word	0x000011f0


	//   ....[1]....
        /*0098*/ 	.word	0x00001210


	//----- nvinfo : EIATTR_REQNTID
	.align		4
.L_29:
        /*009c*/ 	.byte	0x04, 0x10
        /*009e*/ 	.short	(.L_31 - .L_30)
.L_30:
        /*00a0*/ 	.word	0x00000080
        /*00a4*/ 	.word	0x00000001
        /*00a8*/ 	.word	0x00000001


	//----- nvinfo : EIATTR_CBANK_PARAM_SIZE
	.align		4
.L_31:
        /*00ac*/ 	.byte	0x03, 0x19
        /*00ae*/ 	.short	0x003c


	//----- nvinfo : EIATTR_PARAM_CBANK
	.align		4
        /*00b0*/ 	.byte	0x04, 0x0a
        /*00b2*/ 	.short	(.L_33 - .L_32)
	.align		4
.L_32:
        /*00b4*/ 	.word	index@(.nv.constant0.triton_poi_fused__native_batch_norm_legit_no_training__prelu_kernel_22)
        /*00b8*/ 	.short	0x0210
        /*00ba*/ 	.short	0x003c


	//----- nvinfo : EIATTR_SW_WAR
	.align		4
.L_33:
        /*00bc*/ 	.byte	0x04, 0x36
        /*00be*/ 	.short	(.L_35 - .L_34)
.L_34:
        /*00c0*/ 	.word	0x00000008
.L_35:


//--------------------- .nv.callgraph             --------------------------
	.section	.nv.callgraph,"",@"SHT_CUDA_CALLGRAPH"
	.align	4
	.sectionentsize	8
	.align		4
        /*0000*/ 	.word	0x00000000
	.align		4
        /*0004*/ 	.word	0xffffffff
	.align		4
        /*0008*/ 	.word	0x00000000
	.align		4
        /*000c*/ 	.word	0xfffffffe
	.align		4
        /*0010*/ 	.word	0x00000000
	.align		4
        /*0014*/ 	.word	0xfffffffd
	.align		4
        /*0018*/ 	.word	0x00000000
	.align		4
        /*001c*/ 	.word	0xfffffffc


//--------------------- .nv.constant4             --------------------------
	.section	.nv.constant4,"a",@progbits
	.align	8
	.align		8
.nv.constant4:
        /*0000*/ 	.dword	_$_str
	.align		8
        /*0008*/ 	.dword	_$_str_$_2


//--------------------- .text.triton_poi_fused__native_batch_norm_legit_no_training__prelu_kernel_22 --------------------------
	.section	.text.triton_poi_fused__native_batch_norm_legit_no_training__prelu_kernel_22,"ax",@progbits
	.align	128
        .global         triton_poi_fused__native_batch_norm_legit_no_training__prelu_kernel_22
        .type           triton_poi_fused__native_batch_norm_legit_no_training__prelu_kernel_22,@function
        .size           triton_poi_fused__native_batch_norm_legit_no_training__prelu_kernel_22,(.L_x_1 - triton_poi_fused__native_batch_norm_legit_no_training__prelu_kernel_22)
        .other          triton_poi_fused__native_batch_norm_legit_no_training__prelu_kernel_22,@"STO_CUDA_ENTRY STV_DEFAULT"
triton_poi_fused__native_batch_norm_legit_no_training__prelu_kernel_22:
.text.triton_poi_fused__native_batch_norm_legit_no_training__prelu_kernel_22:
[----:B------:R-:W0:Y:S01]  /*0000*/  LDC R1, c[0x0][0x28] ;  /* 0x00000a00ff017b82 */ /* 0x000e220000000800 */
[----:B------:R-:W1:Y:S07]  /*0010*/  S2R R0, SR_TID.X ;  /* 0x0000000000007919 */ /* 0x000e6e0000002100 */
[----:B------:R-:W2:Y:S01]  /*0020*/  LDC.64 R20, c[0x0][0x228] ;  /* 0x00008a00ff147b82 */ /* 0x000ea20000000a00 */
[----:B------:R-:W-:Y:S01]  /*0030*/  CS2R R48, SRZ ;  /* 0x0000000000307805 */ /* 0x000fe2000001ff00 */
[----:B------:R-:W-:Y:S01]  /*0040*/  ULDC.64 UR4, c[0x0][0x208] ;  /* 0x0000820000047ab9 */ /* 0x000fe20000000a00 */
[----:B------:R-:W3:Y:S01]  /*0050*/  S2R R3, SR_CTAID.X ;  /* 0x0000000000037919 */ /* 0x000ee20000002500 */
[----:B------:R-:W-:-:S04]  /*0060*/  CS2R R40, SRZ ;  /* 0x0000000000287805 */ /* 0x000fc8000001ff00 */
[----:B------:R-:W4:Y:S01]  /*0070*/  LDC.64 R16, c[0x0][0x220] ;  /* 0x00008800ff107b82 */ /* 0x000f220000000a00 */
[----:B-1----:R-:W-:-:S04]  /*0080*/  SHF.L.U32 R0, R0, 0x2, RZ ;  /* 0x0000000200007819 */ /* 0x002fc800000006ff */
[----:B------:R-:W-:-:S04]  /*0090*/  LOP3.LUT R0, R0, 0x1fc, RZ, 0xc0, !PT ;  /* 0x000001fc00007812 */ /* 0x000fc800078ec0ff */
[----:B---3--:R-:W-:-:S04]  /*00a0*/  LEA R0, R3, R0, 0xa ;  /* 0x0000000003007211 */ /* 0x008fc800078e50ff */
[----:B------:R-:W-:Y:S01]  /*00b0*/  IADD3 R12, R0, 0x2, RZ ;  /* 0x00000002000c7810 */ /* 0x000fe20007ffe0ff */
[----:B------:R-:W-:Y:S01]  /*00c0*/  IMAD.HI R2, R0, 0x3e88cb3d, RZ ;  /* 0x3e88cb3d00027827 */ /* 0x000fe200078e02ff */
[----:B------:R-:W-:Y:S02]  /*00d0*/  IADD3 R30, R0, 0x3, RZ ;  /* 0x00000003001e7810 */ /* 0x000fe40007ffe0ff */
[----:B------:R-:W-:Y:S01]  /*00e0*/  IADD3 R47, R0, 0x203, RZ ;  /* 0x00000203002f7810 */ /* 0x000fe20007ffe0ff */
[----:B------:R-:W-:Y:S01]  /*00f0*/  IMAD.HI R6, R12, 0x3e88cb3d, RZ ;  /* 0x3e88cb3d0c067827 */ /* 0x000fe200078e02ff */
[----:B------:R-:W-:Y:S02]  /*0100*/  IADD3 R13, R0, 0x1, RZ ;  /* 0x00000001000d7810 */ /* 0x000fe40007ffe0ff */
[----:B------:R-:W-:Y:S01]  /*0110*/  SHF.R.U32.HI R3, RZ, 0x1f, R2 ;  /* 0x0000001fff037819 */ /* 0x000fe20000011602 */
[----:B------:R-:W-:Y:S01]  /*0120*/  IMAD.HI R8, R30, 0x3e88cb3d, RZ ;  /* 0x3e88cb3d1e087827 */ /* 0x000fe200078e02ff */
[----:B------:R-:W-:-:S02]  /*0130*/  SHF.R.U32.HI R7, RZ, 0x1f, R6 ;  /* 0x0000001fff077819 */ /* 0x000fc40000011606 */
[----:B------:R-:W-:Y:S01]  /*0140*/  IADD3 R14, R0, 0x202, RZ ;  /* 0x00000202000e7810 */ /* 0x000fe20007ffe0ff */
[----:B------:R-:W-:Y:S01]  /*0150*/  IMAD.HI R18, R47, 0x3e88cb3d, RZ ;  /* 0x3e88cb3d2f127827 */ /* 0x000fe200078e02ff */
[----:B------:R-:W-:Y:S02]  /*0160*/  LEA.HI.SX32 R3, R2, R3, 0x1b ;  /* 0x0000000302037211 */ /* 0x000fe400078fdaff */
[----:B------:R-:W-:Y:S01]  /*0170*/  ISETP.GE.AND P1, PT, R0, 0x20c00, PT ;  /* 0x00020c000000780c */ /* 0x000fe20003f26270 */
[----:B------:R-:W-:Y:S01]  /*0180*/  IMAD.HI R4, R13, 0x3e88cb3d, RZ ;  /* 0x3e88cb3d0d047827 */ /* 0x000fe200078e02ff */
[----:B------:R-:W-:Y:S02]  /*0190*/  LEA.HI.SX32 R7, R6, R7, 0x1b ;  /* 0x0000000706077211 */ /* 0x000fe400078fdaff */
[----:B------:R-:W-:Y:S01]  /*01a0*/  SHF.R.U32.HI R9, RZ, 0x1f, R8 ;  /* 0x0000001fff097819 */ /* 0x000fe20000011608 */
[----:B------:R-:W-:Y:S01]  /*01b0*/  IMAD.HI R10, R14, 0x3e88cb3d, RZ ;  /* 0x3e88cb3d0e0a7827 */ /* 0x000fe200078e02ff */
[----:B------:R-:W-:-:S02]  /*01c0*/  IADD3 R6, R0, 0x201, RZ ;  /* 0x0000020100067810 */ /* 0x000fc40007ffe0ff */
[----:B------:R-:W-:Y:S01]  /*01d0*/  IADD3 R15, R0, 0x200, RZ ;  /* 0x00000200000f7810 */ /* 0x000fe20007ffe0ff */
[----:B------:R-:W-:Y:S01]  /*01e0*/  IMAD R31, R3, -0x83, R0 ;  /* 0xffffff7d031f7824 */ /* 0x000fe200078e0200 */
[----:B------:R-:W-:Y:S01]  /*01f0*/  SHF.R.U32.HI R23, RZ, 0x1f, R18 ;  /* 0x0000001fff177819 */ /* 0x000fe20000011612 */
[----:B------:R-:W-:Y:S01]  /*0200*/  IMAD R12, R7, -0x83, R12 ;  /* 0xffffff7d070c7824 */ /* 0x000fe200078e020c */
[----:B------:R-:W-:Y:S01]  /*0210*/  SHF.R.U32.HI R5, RZ, 0x1f, R4 ;  /* 0x0000001fff057819 */ /* 0x000fe20000011604 */
[----:B------:R-:W-:Y:S01]  /*0220*/  IMAD.HI R2, R15, 0x3e88cb3d, RZ ;  /* 0x3e88cb3d0f027827 */ /* 0x000fe200078e02ff */
[----:B------:R-:W-:Y:S02]  /*0230*/  LEA.HI.SX32 R9, R8, R9, 0x1b ;  /* 0x0000000908097211 */ /* 0x000fe400078fdaff */
[----:B------:R-:W-:Y:S01]  /*0240*/  SHF.R.U32.HI R19, RZ, 0x1f, R10 ;  /* 0x0000001fff137819 */ /* 0x000fe2000001160a */
[----:B------:R-:W-:Y:S01]  /*0250*/  IMAD.HI R8, R6, 0x3e88cb3d, RZ ;  /* 0x3e88cb3d06087827 */ /* 0x000fe200078e02ff */
[----:B------:R-:W-:-:S02]  /*0260*/  LEA.HI.SX32 R18, R18, R23, 0x1b ;  /* 0x0000001712127211 */ /* 0x000fc400078fdaff */
[----:B------:R-:W-:Y:S01]  /*0270*/  LEA.HI.SX32 R4, R4, R5, 0x1b ;  /* 0x0000000504047211 */ /* 0x000fe200078fdaff */
[----:B--2---:R-:W-:Y:S01]  /*0280*/  IMAD.WIDE R22, R31, 0x4, R20 ;  /* 0x000000041f167825 */ /* 0x004fe200078e0214 */
[----:B------:R-:W-:Y:S02]  /*0290*/  LEA.HI.SX32 R19, R10, R19, 0x1b ;  /* 0x000000130a137211 */ /* 0x000fe400078fdaff */
[----:B------:R-:W-:Y:S01]  /*02a0*/  SHF.R.U32.HI R11, RZ, 0x1f, R8 ;  /* 0x0000001fff0b7819 */ /* 0x000fe20000011608 */
[----:B------:R-:W-:Y:S01]  /*02b0*/  IMAD R13, R4, -0x83, R13 ;  /* 0xffffff7d040d7824 */ /* 0x000fe200078e020d */
[----:B------:R-:W-:Y:S01]  /*02c0*/  SHF.R.U32.HI R5, RZ, 0x1f, R2 ;  /* 0x0000001fff057819 */ /* 0x000fe20000011602 */
[----:B------:R-:W2:Y:S01]  /*02d0*/  @!P1 LDG.E.EL R49, desc[UR4][R22.64] ;  /* 0x0000000416319981 */ /* 0x000ea2000c2e1900 */
[----:B------:R-:W-:Y:S01]  /*02e0*/  LEA.HI.SX32 R11, R8, R11, 0x1b ;  /* 0x0000000b080b7211 */ /* 0x000fe200078fdaff */
[----:B------:R-:W-:Y:S01]  /*02f0*/  IMAD R14, R19, -0x83, R14 ;  /* 0xffffff7d130e7824 */ /* 0x000fe200078e020e */
[----:B------:R-:W-:Y:S01]  /*0300*/  LEA.HI.SX32 R10, R2, R5, 0x1b ;  /* 0x00000005020a7211 */ /* 0x000fe200078fdaff */
[----:B------:R-:W-:Y:S01]  /*0310*/  IMAD R47, R18, -0x83, R47 ;  /* 0xffffff7d122f7824 */ /* 0x000fe200078e022f */
[----:B------:R-:W-:-:S02]  /*0320*/  CS2R R18, SRZ ;  /* 0x0000000000127805 */ /* 0x000fc4000001ff00 */
[----:B------:R-:W-:Y:S01]  /*0330*/  ISETP.GE.AND P0, PT, R15, 0x20c00, PT ;  /* 0x00020c000f00780c */ /* 0x000fe20003f06270 */
[----:B----4-:R-:W-:-:S04]  /*0340*/  IMAD.WIDE R4, R13, 0x4, R16 ;  /* 0x000000040d047825 */ /* 0x010fc800078e0210 */
[----:B------:R-:W-:Y:S01]  /*0350*/  IMAD.WIDE R2, R31, 0x4, R16 ;  /* 0x000000041f027825 */ /* 0x000fe200078e0210 */
[----:B------:R1:W3:Y:S01]  /*0360*/  @!P1 LDG.E.EL R18, desc[UR4][R4.64] ;  /* 0x0000000404129981 */ /* 0x0002e2000c2e1900 */
[----:B------:R-:W-:Y:S02]  /*0370*/  CS2R R34, SRZ ;  /* 0x0000000000227805 */ /* 0x000fe4000001ff00 */
[----:B------:R-:W-:Y:S01]  /*0380*/  IMAD R6, R11, -0x83, R6 ;  /* 0xffffff7d0b067824 */ /* 0x000fe200078e0206 */
[----:B------:R4:W5:Y:S01]  /*0390*/  @!P1 LDG.E.EL R19, desc[UR4][R2.64] ;  /* 0x0000000402139981 */ /* 0x000962000c2e1900 */
[----:B------:R-:W-:Y:S01]  /*03a0*/  CS2R R24, SRZ ;  /* 0x0000000000187805 */ /* 0x000fe2000001ff00 */
[--C-:B------:R-:W-:Y:S01]  /*03b0*/  IMAD.WIDE R38, R12, 0x4, R20.reuse ;  /* 0x000000040c267825 */ /* 0x100fe200078e0214 */
[----:B-1----:R-:W1:Y:S03]  /*03c0*/  LDC.64 R4, c[0x0][0x230] ;  /* 0x00008c00ff047b82 */ /* 0x002e660000000a00 */
[----:B------:R-:W-:Y:S01]  /*03d0*/  IMAD.WIDE R36, R13, 0x4, R20 ;  /* 0x000000040d247825 */ /* 0x000fe200078e0214 */
[----:B------:R-:W3:Y:S03]  /*03e0*/  @!P1 LDG.E.EL R35, desc[UR4][R38.64] ;  /* 0x0000000426239981 */ /* 0x000ee6000c2e1900 */
[----:B----4-:R-:W-:Y:S01]  /*03f0*/  IMAD.WIDE R2, R6, 0x4, R16 ;  /* 0x0000000406027825 */ /* 0x010fe200078e0210 */
[----:B------:R-:W-:Y:S01]  /*0400*/  CS2R R42, SRZ ;  /* 0x00000000002a7805 */ /* 0x000fe2000001ff00 */
[----:B------:R-:W4:Y:S02]  /*0410*/  @!P1 LDG.E.EL R48, desc[UR4][R36.64] ;  /* 0x0000000424309981 */ /* 0x000f24000c2e1900 */
[----:B------:R-:W-:-:S02]  /*0420*/  IMAD R30, R9, -0x83, R30 ;  /* 0xffffff7d091e7824 */ /* 0x000fc400078e021e */
[----:B------:R1:W5:Y:S01]  /*0430*/  @!P0 LDG.E.EL R25, desc[UR4][R2.64] ;  /* 0x0000000402198981 */ /* 0x000362000c2e1900 */
[----:B------:R-:W-:Y:S01]  /*0440*/  IMAD.WIDE R8, R12, 0x4, R16 ;  /* 0x000000040c087825 */ /* 0x000fe200078e0210 */
[----:B------:R-:W-:-:S03]  /*0450*/  CS2R R44, SRZ ;  /* 0x00000000002c7805 */ /* 0x000fc6000001ff00 */
[----:B------:R-:W-:Y:S01]  /*0460*/  IMAD R15, R10, -0x83, R15 ;  /* 0xffffff7d0a0f7824 */ /* 0x000fe200078e020f */
[----:B------:R-:W5:Y:S01]  /*0470*/  @!P1 LDG.E.EL R41, desc[UR4][R8.64] ;  /* 0x0000000408299981 */ /* 0x000f62000c2e1900 */
[----:B01----:R-:W-:-:S05]  /*0480*/  IMAD.WIDE R2, R6, 0x4, R20 ;  /* 0x0000000406027825 */ /* 0x003fca00078e0214 */
[----:B------:R0:W5:Y:S01]  /*0490*/  @!P0 LDG.E.EL R43, desc[UR4][R2.64] ;  /* 0x00000004022b8981 */ /* 0x000162000c2e1900 */
[--C-:B------:R-:W-:Y:S01]  /*04a0*/  IMAD.WIDE R10, R30, 0x4, R16.reuse ;  /* 0x000000041e0a7825 */ /* 0x100fe200078e0210 */
[----:B------:R-:W-:Y:S01]  /*04b0*/  CS2R R26, SRZ ;  /* 0x00000000001a7805 */ /* 0x000fe2000001ff00 */
[----:B------:R-:W-:Y:S02]  /*04c0*/  HFMA2.MMA R46, -RZ, RZ, 0, 0 ;  /* 0x00000000ff2e7435 */ /* 0x000fe400000001ff */
[--C-:B------:R-:W-:Y:S01]  /*04d0*/  IMAD.WIDE R28, R15, 0x4, R16.reuse ;  /* 0x000000040f1c7825 */ /* 0x100fe200078e0210 */
[----:B------:R1:W5:Y:S01]  /*04e0*/  @!P1 LDG.E.EL R42, desc[UR4][R10.64] ;  /* 0x000000040a2a9981 */ /* 0x000362000c2e1900 */
[----:B0-----:R-:W0:Y:S02]  /*04f0*/  LDC.64 R2, c[0x0][0x238] ;  /* 0x00008e00ff027b82 */ /* 0x001e240000000a00 */
[----:B------:R-:W-:-:S04]  /*0500*/  IMAD.WIDE R22, R14, 0x4, R16 ;  /* 0x000000040e167825 */ /* 0x000fc800078e0210 */
[----:B------:R-:W-:Y:S01]  /*0510*/  IMAD.WIDE R8, R15, 0x4, R20 ;  /* 0x000000040f087825 */ /* 0x000fe200078e0214 */
[----:B------:R-:W-:Y:S01]  /*0520*/  CS2R R32, SRZ ;  /* 0x0000000000207805 */ /* 0x000fe2000001ff00 */
[----:B------:R-:W5:Y:S02]  /*0530*/  @!P0 LDG.E.EL R26, desc[UR4][R22.64] ;  /* 0x00000004161a8981 */ /* 0x000f64000c2e1900 */
[----:B------:R-:W-:Y:S02]  /*0540*/  IMAD.WIDE R16, R47, 0x4, R16 ;  /* 0x000000042f107825 */ /* 0x000fe400078e0210 */
[----:B------:R1:W5:Y:S02]  /*0550*/  @!P0 LDG.E.EL R45, desc[UR4][R8.64] ;  /* 0x00000004082d8981 */ /* 0x000364000c2e1900 */
[----:B-1----:R-:W-:Y:S02]  /*0560*/  IMAD.WIDE R10, R30, 0x4, R20 ;  /* 0x000000041e0a7825 */ /* 0x002fe400078e0214 */
[----:B------:R1:W5:Y:S04]  /*0570*/  @!P0 LDG.E.EL R27, desc[UR4][R16.64] ;  /* 0x00000004101b8981 */ /* 0x000368000c2e1900 */
[----:B------:R-:W5:Y:S01]  /*0580*/  @!P1 LDG.E.EL R46, desc[UR4][R10.64] ;  /* 0x000000040a2e9981 */ /* 0x000f62000c2e1900 */
[----:B------:R-:W-:Y:S01]  /*0590*/  IMAD.WIDE R8, R12, 0x4, R4 ;  /* 0x000000040c087825 */ /* 0x000fe200078e0204 */
[----:B------:R-:W-:-:S02]  /*05a0*/  CS2R R38, SRZ ;  /* 0x0000000000267805 */ /* 0x000fc4000001ff00 */
[----:B------:R-:W-:Y:S01]  /*05b0*/  MOV R7, RZ ;  /* 0x000000ff00077202 */ /* 0x000fe20000000f00 */
[----:B------:R-:W5:Y:S01]  /*05c0*/  @!P0 LDG.E.EL R32, desc[UR4][R28.64] ;  /* 0x000000041c208981 */ /* 0x000f62000c2e1900 */
[----:B-1----:R-:W-:-:S03]  /*05d0*/  IMAD.WIDE R16, R31, 0x4, R4 ;  /* 0x000000041f107825 */ /* 0x002fc600078e0204 */
[----:B------:R1:W5:Y:S04]  /*05e0*/  @!P1 LDG.E.EL R33, desc[UR4][R8.64] ;  /* 0x0000000408219981 */ /* 0x000368000c2e1900 */
[----:B------:R0:W5:Y:S01]  /*05f0*/  @!P1 LDG.E.EL R40, desc[UR4][R16.64] ;  /* 0x0000000410289981 */ /* 0x000162000c2e1900 */
[----:B------:R-:W-:Y:S01]  /*0600*/  IMAD.WIDE R22, R14, 0x4, R20 ;  /* 0x000000040e167825 */ /* 0x000fe200078e0214 */
[----:B-1----:R-:W-:-:S04]  /*0610*/  CS2R R8, SRZ ;  /* 0x0000000000087805 */ /* 0x002fc8000001ff00 */
[----:B------:R-:W5:Y:S01]  /*0620*/  @!P0 LDG.E.EL R44, desc[UR4][R22.64] ;  /* 0x00000004162c8981 */ /* 0x000f62000c2e1900 */
[----:B0-----:R-:W-:-:S05]  /*0630*/  IMAD.WIDE R16, R14, 0x4, R4 ;  /* 0x000000040e107825 */ /* 0x001fca00078e0204 */
[----:B------:R0:W5:Y:S01]  /*0640*/  @!P0 LDG.E.EL R9, desc[UR4][R16.64] ;  /* 0x0000000410098981 */ /* 0x000162000c2e1900 */
[----:B------:R-:W-:-:S04]  /*0650*/  IMAD.WIDE R20, R47, 0x4, R20 ;  /* 0x000000042f147825 */ /* 0x000fc800078e0214 */
[----:B------:R-:W-:Y:S01]  /*0660*/  IMAD.WIDE R10, R13, 0x4, R4 ;  /* 0x000000040d0a7825 */ /* 0x000fe200078e0204 */
[----:B------:R-:W-:Y:S01]  /*0670*/  CS2R R36, SRZ ;  /* 0x0000000000247805 */ /* 0x000fe2000001ff00 */
[----:B------:R-:W5:Y:S02]  /*0680*/  @!P0 LDG.E.EL R38, desc[UR4][R20.64] ;  /* 0x0000000414268981 */ /* 0x000f64000c2e1900 */
[----:B0-----:R-:W-:-:S04]  /*0690*/  IMAD.WIDE R16, R31, 0x4, R2 ;  /* 0x000000041f107825 */ /* 0x001fc800078e0202 */
[--C-:B------:R-:W-:Y:S01]  /*06a0*/  IMAD.WIDE R52, R30, 0x4, R4.reuse ;  /* 0x000000041e347825 */ /* 0x100fe200078e0204 */
[----:B------:R0:W5:Y:S03]  /*06b0*/  @!P1 LDG.E.EL R39, desc[UR4][R16.64] ;  /* 0x0000000410279981 */ /* 0x000166000c2e1900 */
[----:B------:R-:W-:-:S04]  /*06c0*/  IMAD.WIDE R50, R15, 0x4, R4 ;  /* 0x000000040f327825 */ /* 0x000fc800078e0204 */
[--C-:B------:R-:W-:Y:S01]  /*06d0*/  IMAD.WIDE R22, R6, 0x4, R4.reuse ;  /* 0x0000000406167825 */ /* 0x100fe200078e0204 */
[----:B------:R-:W-:Y:S01]  /*06e0*/  CS2R R28, SRZ ;  /* 0x00000000001c7805 */ /* 0x000fe2000001ff00 */
[----:B------:R1:W5:Y:S01]  /*06f0*/  @!P1 LDG.E.EL R37, desc[UR4][R10.64] ;  /* 0x000000040a259981 */ /* 0x000362000c2e1900 */
[----:B0-----:R-:W0:Y:S01]  /*0700*/  LDC.64 R16, c[0x0][0x240] ;  /* 0x00009000ff107b82 */ /* 0x001e220000000a00 */
[----:B------:R-:W-:Y:S01]  /*0710*/  IMAD.WIDE R4, R47, 0x4, R4 ;  /* 0x000000042f047825 */ /* 0x000fe200078e0204 */
[----:B------:R-:W-:Y:S02]  /*0720*/  CS2R R20, SRZ ;  /* 0x0000000000147805 */ /* 0x000fe4000001ff00 */
[----:B------:R-:W5:Y:S04]  /*0730*/  @!P1 LDG.E.EL R28, desc[UR4][R52.64] ;  /* 0x00000004341c9981 */ /* 0x000f68000c2e1900 */
[----:B------:R1:W5:Y:S02]  /*0740*/  @!P0 LDG.E.EL R7, desc[UR4][R4.64] ;  /* 0x0000000404078981 */ /* 0x000364000c2e1900 */
[----:B-1----:R-:W-:-:S02]  /*0750*/  CS2R R10, SRZ ;  /* 0x00000000000a7805 */ /* 0x002fc4000001ff00 */
[----:B------:R1:W5:Y:S04]  /*0760*/  @!P0 LDG.E.EL R21, desc[UR4][R50.64] ;  /* 0x0000000432158981 */ /* 0x000368000c2e1900 */
[----:B------:R1:W5:Y:S01]  /*0770*/  @!P0 LDG.E.EL R11, desc[UR4][R22.64] ;  /* 0x00000004160b8981 */ /* 0x000362000c2e1900 */
[----:B------:R-:W-:-:S04]  /*0780*/  IMAD.WIDE R4, R30, 0x4, R2 ;  /* 0x000000041e047825 */ /* 0x000fc800078e0202 */
[--C-:B-1----:R-:W-:Y:S01]  /*0790*/  IMAD.WIDE R50, R13, 0x4, R2.reuse ;  /* 0x000000040d327825 */ /* 0x102fe200078e0202 */
[----:B------:R1:W5:Y:S03]  /*07a0*/  @!P1 LDG.E.EL R29, desc[UR4][R4.64] ;  /* 0x00000004041d9981 */ /* 0x000366000c2e1900 */
[--C-:B------:R-:W-:Y:S01]  /*07b0*/  IMAD.WIDE R22, R12, 0x4, R2.reuse ;  /* 0x000000040c167825 */ /* 0x100fe200078e0202 */
[----:B------:R1:W5:Y:S04]  /*07c0*/  @!P1 LDG.E.EL R36, desc[UR4][R50.64] ;  /* 0x0000000432249981 */ /* 0x000368000c2e1900 */
[----:B------:R1:W5:Y:S02]  /*07d0*/  @!P1 LDG.E.EL R34, desc[UR4][R22.64] ;  /* 0x0000000416229981 */ /* 0x000364000c2e1900 */
[----:B-1----:R-:W-:-:S04]  /*07e0*/  IMAD.WIDE R4, R6, 0x4, R2 ;  /* 0x0000000406047825 */ /* 0x002fc800078e0202 */
[----:B------:R-:W-:Y:S01]  /*07f0*/  IMAD.WIDE R50, R15, 0x4, R2 ;  /* 0x000000040f327825 */ /* 0x000fe200078e0202 */
[----:B------:R1:W5:Y:S01]  /*0800*/  @!P0 LDG.E.EL R20, desc[UR4][R4.64] ;  /* 0x0000000404148981 */ /* 0x000362000c2e1900 */
[----:B------:R-:W-:-:S06]  /*0810*/  CS2R R22, SRZ ;  /* 0x0000000000167805 */ /* 0x000fcc000001ff00 */
[----:B------:R-:W5:Y:S01]  /*0820*/  @!P0 LDG.E.EL R22, desc[UR4][R50.64] ;  /* 0x0000000432168981 */ /* 0x000f62000c2e1900 */
[----:B-1----:R-:W-:-:S04]  /*0830*/  IMAD.WIDE R4, R14, 0x4, R2 ;  /* 0x000000040e047825 */ /* 0x002fc800078e0202 */
[----:B------:R-:W-:Y:S01]  /*0840*/  IMAD.WIDE R2, R47, 0x4, R2 ;  /* 0x000000042f027825 */ /* 0x000fe200078e0202 */
[----:B------:R0:W5:Y:S04]  /*0850*/  @!P0 LDG.E.EL R10, desc[UR4][R4.64] ;  /* 0x00000004040a8981 */ /* 0x000168000c2e1900 */
[----:B------:R1:W5:Y:S01]  /*0860*/  @!P0 LDG.E.EL R8, desc[UR4][R2.64] ;  /* 0x0000000402088981 */ /* 0x000362000c2e1900 */
[----:B0-----:R-:W-:-:S04]  /*0870*/  IMAD.WIDE R4, R31, 0x4, R16 ;  /* 0x000000041f047825 */ /* 0x001fc800078e0210 */
[--C-:B-1----:R-:W-:Y:S01]  /*0880*/  IMAD.WIDE R2, R13, 0x4, R16.reuse ;  /* 0x000000040d027825 */ /* 0x102fe200078e0210 */
[----:B------:R0:W5:Y:S04]  /*0890*/  @!P1 LDG.E.EL R23, desc[UR4][R4.64] ;  /* 0x0000000404179981 */ /* 0x000168000c2e1900 */
[----:B------:R1:W5:Y:S01]  /*08a0*/  @!P1 LDG.E.EL R24, desc[UR4][R2.64] ;  /* 0x0000000402189981 */ /* 0x000362000c2e1900 */
[----:B------:R-:W-:-:S04]  /*08b0*/  IMAD.WIDE R12, R12, 0x4, R16 ;  /* 0x000000040c0c7825 */ /* 0x000fc800078e0210 */
[----:B0-----:R-:W-:Y:S02]  /*08c0*/  IMAD.WIDE R4, R30, 0x4, R16 ;  /* 0x000000041e047825 */ /* 0x001fe400078e0210 */
[----:B------:R-:W0:Y:S01]  /*08d0*/  LDC.64 R30, c[0x0][0x218] ;  /* 0x00008600ff1e7b82 */ /* 0x000e220000000a00 */
[----:B-1----:R-:W-:-:S06]  /*08e0*/  CS2R R2, SRZ ;  /* 0x0000000000027805 */ /* 0x002fcc000001ff00 */
[----:B------:R1:W5:Y:S04]  /*08f0*/  @!P1 LDG.E.EL R3, desc[UR4][R4.64] ;  /* 0x0000000404039981 */ /* 0x000368000c2e1900 */
[----:B------:R1:W5:Y:S02]  /*0900*/  @!P1 LDG.E.EL R2, desc[UR4][R12.64] ;  /* 0x000000040c029981 */ /* 0x000364000c2e1900 */
[----:B-1----:R-:W-:Y:S01]  /*0910*/  CS2R R4, SRZ ;  /* 0x0000000000047805 */ /* 0x002fe2000001ff00 */
[----:B------:R-:W-:-:S05]  /*0920*/  IMAD.WIDE R12, R15, 0x4, R16 ;  /* 0x000000040f0c7825 */ /* 0x000fca00078e0210 */
[----:B------:R1:W5:Y:S02]  /*0930*/  @!P0 LDG.E.EL R4, desc[UR4][R12.64] ;  /* 0x000000040c048981 */ /* 0x000364000c2e1900 */
[----:B-1----:R-:W-:Y:S01]  /*0940*/  IMAD.WIDE R12, R6, 0x4, R16 ;  /* 0x00000004060c7825 */ /* 0x002fe200078e0210 */
[----:B------:R-:W-:-:S04]  /*0950*/  HFMA2.MMA R6, -RZ, RZ, 0, 0 ;  /* 0x00000000ff067435 */ /* 0x000fc800000001ff */
[----:B------:R1:W5:Y:S01]  /*0960*/  @!P0 LDG.E.EL R5, desc[UR4][R12.64] ;  /* 0x000000040c058981 */ /* 0x000362000c2e1900 */
[----:B0-----:R-:W-:-:S04]  /*0970*/  IMAD.WIDE R30, R0, 0x4, R30 ;  /* 0x00000004001e7825 */ /* 0x001fc800078e021e */
[----:B-1----:R-:W-:Y:S01]  /*0980*/  IMAD.WIDE R12, R14, 0x4, R16 ;  /* 0x000000040e0c7825 */ /* 0x002fe200078e0210 */
[----:B------:R-:W-:-:S04]  /*0990*/  CS2R R14, SRZ ;  /* 0x00000000000e7805 */ /* 0x000fc8000001ff00 */
[----:B------:R0:W5:Y:S02]  /*09a0*/  @!P0 LDG.E.EL R6, desc[UR4][R12.64] ;  /* 0x000000040c068981 */ /* 0x000164000c2e1900 */
[----:B0-----:R-:W-:-:S06]  /*09b0*/  CS2R R12, SRZ ;  /* 0x00000000000c7805 */ /* 0x001fcc000001ff00 */
[----:B------:R-:W5:Y:S01]  /*09c0*/  @!P1 LDG.E.128 R12, desc[UR4][R30.64] ;  /* 0x000000041e0c9981 */ /* 0x000f62000c1e1d00 */
[----:B--2---:R-:W-:-:S04]  /*09d0*/  FADD R50, R49, 9.9999997473787516356e-06 ;  /* 0x3727c5ac31327421 */ /* 0x004fc80000000000 */
[----:B------:R-:W0:Y:S01]  /*09e0*/  MUFU.SQRT R49, R50 ;  /* 0x0000003200317308 */ /* 0x000e220000002000 */
[----:B------:R-:W-:Y:S01]  /*09f0*/  IMAD.WIDE R16, R47, 0x4, R16 ;  /* 0x000000042f107825 */ /* 0x000fe200078e0210 */
[----:B0-----:R-:W-:-:S03]  /*0a00*/  FSETP.GT.AND P6, PT, R49, 8.50705917302346158658e+37, PT ;  /* 0x7e8000003100780b */ /* 0x001fc60003fc4000 */
[----:B---3--:R-:W-:Y:S01]  /*0a10*/  FADD R51, R35, 9.9999997473787516356e-06 ;  /* 0x3727c5ac23337421 */ /* 0x008fe20000000000 */
[----:B------:R-:W-:Y:S01]  /*0a20*/  FSETP.GEU.AND P5, PT, R49, 1.175494350822287508e-38, PT ;  /* 0x008000003100780b */ /* 0x000fe20003fae000 */
[----:B----4-:R-:W-:-:S04]  /*0a30*/  FADD R48, R48, 9.9999997473787516356e-06 ;  /* 0x3727c5ac30307421 */ /* 0x010fc80000000000 */
[----:B------:R-:W0:Y:S08]  /*0a40*/  MUFU.SQRT R51, R51 ;  /* 0x0000003300337308 */ /* 0x000e300000002000 */
[----:B------:R1:W2:Y:S01]  /*0a50*/  MUFU.SQRT R47, R48 ;  /* 0x00000030002f7308 */ /* 0x0002a20000002000 */
[----:B------:R-:W-:Y:S01]  /*0a60*/  @P6 FMUL R49, R49, 0.25 ;  /* 0x3e80000031316820 */ /* 0x000fe20000400000 */
[----:B-1----:R-:W-:-:S03]  /*0a70*/  HFMA2.MMA R48, -RZ, RZ, 1.625, 0 ;  /* 0x3e800000ff307435 */ /* 0x002fc600000001ff */
[----:B------:R-:W-:Y:S01]  /*0a80*/  @!P5 FMUL R49, R49, 16777216 ;  /* 0x4b8000003131d820 */ /* 0x000fe20000400000 */
[----:B0-----:R-:W-:Y:S02]  /*0a90*/  FSETP.GT.AND P2, PT, R51, 8.50705917302346158658e+37, PT ;  /* 0x7e8000003300780b */ /* 0x001fe40003f44000 */
[----:B------:R-:W-:Y:S02]  /*0aa0*/  MOV R35, RZ ;  /* 0x000000ff00237202 */ /* 0x000fe40000000f00 */
[C---:B--2---:R-:W-:Y:S01]  /*0ab0*/  FSETP.GT.AND P4, PT, R47.reuse, 8.50705917302346158658e+37, PT ;  /* 0x7e8000002f00780b */ /* 0x044fe20003f84000 */
[----:B------:R-:W0:Y:S01]  /*0ac0*/  MUFU.RCP R49, R49 ;  /* 0x0000003100317308 */ /* 0x000e220000001000 */
[----:B------:R-:W-:Y:S02]  /*0ad0*/  FSETP.GEU.AND P3, PT, R47, 1.175494350822287508e-38, PT ;  /* 0x008000002f00780b */ /* 0x000fe40003f6e000 */
[----:B------:R1:W2:Y:S01]  /*0ae0*/  @!P0 LDG.E.EL R35, desc[UR4][R16.64] ;  /* 0x0000000410238981 */ /* 0x0002a2000c2e1900 */
[----:B------:R-:W-:Y:S01]  /*0af0*/  FSEL R53, R48, 1, P4 ;  /* 0x3f80000030357808 */ /* 0x000fe20002000000 */
[----:B-----5:R-:W-:Y:S01]  /*0b00*/  FADD R52, R46, 9.9999997473787516356e-06 ;  /* 0x3727c5ac2e347421 */ /* 0x020fe20000000000 */
[----:B------:R-:W-:-:S02]  /*0b10*/  FSEL R46, R48, 1, P6 ;  /* 0x3f800000302e7808 */ /* 0x000fc40003000000 */
[----:B------:R-:W-:Y:S01]  /*0b20*/  FSETP.GEU.AND P6, PT, R51, 1.175494350822287508e-38, PT ;  /* 0x008000003300780b */ /* 0x000fe20003fce000 */
[----:B-1----:R-:W1:Y:S01]  /*0b30*/  MUFU.SQRT R16, R52 ;  /* 0x0000003400107308 */ /* 0x002e620000002000 */
[----:B------:R-:W-:Y:S01]  /*0b40*/  FADD R17, R45, 9.9999997473787516356e-06 ;  /* 0x3727c5ac2d117421 */ /* 0x000fe20000000000 */
[----:B------:R-:W-:Y:S01]  /*0b50*/  @P2 FMUL R51, R51, 0.25 ;  /* 0x3e80000033332820 */ /* 0x000fe20000400000 */
[----:B------:R-:W-:Y:S01]  /*0b60*/  @P4 FMUL R47, R47, 0.25 ;  /* 0x3e8000002f2f4820 */ /* 0x000fe20000400000 */
[----:B------:R-:W-:-:S03]  /*0b70*/  @!P5 FMUL R46, R46, 16777216 ;  /* 0x4b8000002e2ed820 */ /* 0x000fc60000400000 */
[----:B------:R-:W-:Y:S01]  /*0b80*/  @!P3 FMUL R47, R47, 16777216 ;  /* 0x4b8000002f2fb820 */ /* 0x000fe20000400000 */
[----:B------:R-:W3:Y:S01]  /*0b90*/  MUFU.SQRT R17, R17 ;  /* 0x0000001100117308 */ /* 0x000ee20000002000 */
[----:B0-----:R-:W-:-:S03]  /*0ba0*/  FMUL R49, R49, R46 ;  /* 0x0000002e31317220 */ /* 0x001fc60000400000 */
[----:B------:R-:W-:Y:S01]  /*0bb0*/  @!P6 FMUL R51, R51, 16777216 ;  /* 0x4b8000003333e820 */ /* 0x000fe20000400000 */
[----:B------:R-:W-:-:S03]  /*0bc0*/  @!P3 FMUL R53, R53, 16777216 ;  /* 0x4b8000003535b820 */ /* 0x000fc60000400000 */
[----:B------:R-:W0:Y:S01]  /*0bd0*/  MUFU.RCP R46, R51 ;  /* 0x00000033002e7308 */ /* 0x000e220000001000 */
[----:B------:R-:W-:Y:S01]  /*0be0*/  FADD R44, R44, 9.9999997473787516356e-06 ;  /* 0x3727c5ac2c2c7421 */ /* 0x000fe20000000000 */
[----:B-1----:R-:W-:-:S06]  /*0bf0*/  FSETP.GT.AND P3, PT, R16, 8.50705917302346158658e+37, PT ;  /* 0x7e8000001000780b */ /* 0x002fcc0003f64000 */
[----:B------:R1:W-:Y:S02]  /*0c00*/  MUFU.RCP R50, R47 ;  /* 0x0000002f00327308 */ /* 0x0003e40000001000 */
[----:B-1----:R-:W-:-:S06]  /*0c10*/  FSEL R47, R48, 1, P2 ;  /* 0x3f800000302f7808 */ /* 0x002fcc0001000000 */
[----:B------:R-:W1:Y:S01]  /*0c20*/  MUFU.SQRT R51, R44 ;  /* 0x0000002c00337308 */ /* 0x000e620000002000 */
[----:B------:R-:W-:Y:S01]  /*0c30*/  @!P6 FMUL R47, R47, 16777216 ;  /* 0x4b8000002f2fe820 */ /* 0x000fe20000400000 */
[----:B------:R-:W-:Y:S02]  /*0c40*/  FSETP.GEU.AND P6, PT, R16, 1.175494350822287508e-38, PT ;  /* 0x008000001000780b */ /* 0x000fe40003fce000 */
[----:B---3--:R-:W-:Y:S01]  /*0c50*/  FSETP.GT.AND P5, PT, R17, 8.50705917302346158658e+37, PT ;  /* 0x7e8000001100780b */ /* 0x008fe20003fa4000 */
[----:B0-----:R-:W-:Y:S01]  /*0c60*/  FMUL R46, R46, R47 ;  /* 0x0000002f2e2e7220 */ /* 0x001fe20000400000 */
[----:B------:R-:W-:Y:S01]  /*0c70*/  FSEL R47, R48, 1, P3 ;  /* 0x3f800000302f7808 */ /* 0x000fe20001800000 */
[----:B------:R-:W-:Y:S01]  /*0c80*/  FADD R43, R43, 9.9999997473787516356e-06 ;  /* 0x3727c5ac2b2b7421 */ /* 0x000fe20000000000 */
[----:B------:R-:W-:-:S03]  /*0c90*/  @P3 FMUL R16, R16, 0.25 ;  /* 0x3e80000010103820 */ /* 0x000fc60000400000 */
[----:B------:R0:W3:Y:S01]  /*0ca0*/  MUFU.SQRT R45, R43 ;  /* 0x0000002b002d7308 */ /* 0x0000e20000002000 */
[----:B------:R-:W-:-:S03]  /*0cb0*/  FSETP.GEU.AND P2, PT, R17, 1.175494350822287508e-38, PT ;  /* 0x008000001100780b */ /* 0x000fc60003f4e000 */
[----:B------:R-:W-:Y:S01]  /*0cc0*/  @!P6 FMUL R16, R16, 16777216 ;  /* 0x4b8000001010e820 */ /* 0x000fe20000400000 */
[----:B------:R-:W-:Y:S01]  /*0cd0*/  @!P6 FMUL R47, R47, 16777216 ;  /* 0x4b8000002f2fe820 */ /* 0x000fe20000400000 */
[----:B-1----:R-:W-:Y:S01]  /*0ce0*/  FSETP.GT.AND P6, PT, R51, 8.50705917302346158658e+37, PT ;  /* 0x7e8000003300780b */ /* 0x002fe20003fc4000 */
[----:B------:R-:W-:Y:S01]  /*0cf0*/  @P5 FMUL R17, R17, 0.25 ;  /* 0x3e80000011115820 */ /* 0x000fe20000400000 */
[----:B0-----:R-:W-:Y:S02]  /*0d00*/  FSEL R43, R48, 1, P5 ;  /* 0x3f800000302b7808 */ /* 0x001fe40002800000 */
[----:B------:R-:W-:Y:S01]  /*0d10*/  FSETP.GEU.AND P5, PT, R51, 1.175494350822287508e-38, PT ;  /* 0x008000003300780b */ /* 0x000fe20003fae000 */
[----:B------:R-:W0:Y:S03]  /*0d20*/  MUFU.RCP R52, R16 ;  /* 0x0000001000347308 */ /* 0x000e260000001000 */
[----:B------:R-:W-:Y:S01]  /*0d30*/  @!P2 FMUL R17, R17, 16777216 ;  /* 0x4b8000001111a820 */ /* 0x000fe20000400000 */
[----:B---3--:R-:W-:-:S04]  /*0d40*/  FSETP.GT.AND P4, PT, R45, 8.50705917302346158658e+37, PT ;  /* 0x7e8000002d00780b */ /* 0x008fc80003f84000 */
[----:B------:R-:W-:Y:S01]  /*0d50*/  @P6 FMUL R51, R51, 0.25 ;  /* 0x3e80000033336820 */ /* 0x000fe20000400000 */
[----:B------:R-:W-:-:S03]  /*0d60*/  FSETP.GEU.AND P3, PT, R45, 1.175494350822287508e-38, PT ;  /* 0x008000002d00780b */ /* 0x000fc60003f6e000 */
[----:B------:R-:W-:Y:S01]  /*0d70*/  @!P5 FMUL R51, R51, 16777216 ;  /* 0x4b8000003333d820 */ /* 0x000fe20000400000 */
[----:B------:R-:W1:Y:S01]  /*0d80*/  MUFU.RCP R17, R17 ;  /* 0x0000001100117308 */ /* 0x000e620000001000 */
[----:B0-----:R-:W-:-:S07]  /*0d90*/  FMUL R47, R52, R47 ;  /* 0x0000002f342f7220 */ /* 0x001fce0000400000 */
[----:B------:R-:W0:Y:S01]  /*0da0*/  MUFU.RCP R16, R51 ;  /* 0x0000003300107308 */ /* 0x000e220000001000 */
[----:B------:R-:W-:Y:S01]  /*0db0*/  @P4 FMUL R45, R45, 0.25 ;  /* 0x3e8000002d2d4820 */ /* 0x000fe20000400000 */
[----:B------:R-:W-:Y:S01]  /*0dc0*/  FSEL R52, R48, 1, P6 ;  /* 0x3f80000030347808 */ /* 0x000fe20003000000 */
[----:B------:R-:W-:Y:S02]  /*0dd0*/  @!P2 FMUL R43, R43, 16777216 ;  /* 0x4b8000002b2ba820 */ /* 0x000fe40000400000 */
[----:B------:R-:W-:Y:S02]  /*0de0*/  @!P3 FMUL R45, R45, 16777216 ;  /* 0x4b8000002d2db820 */ /* 0x000fe40000400000 */
[----:B------:R-:W-:Y:S01]  /*0df0*/  @!P5 FMUL R52, R52, 16777216 ;  /* 0x4b8000003434d820 */ /* 0x000fe20000400000 */
[----:B-1----:R-:W-:Y:S01]  /*0e00*/  FMUL R43, R17, R43 ;  /* 0x0000002b112b7220 */ /* 0x002fe20000400000 */
[----:B------:R0:W-:Y:S02]  /*0e10*/  MUFU.RCP R44, R45 ;  /* 0x0000002d002c7308 */ /* 0x0001e40000001000 */
[----:B0-----:R-:W-:Y:S01]  /*0e20*/  FMUL R45, R16, R52 ;  /* 0x00000034102d7220 */ /* 0x001fe20000400000 */
[----:B------:R-:W-:Y:S01]  /*0e30*/  CS2R R16, SRZ ;  /* 0x0000000000107805 */ /* 0x000fe2000001ff00 */
[----:B------:R-:W-:Y:S01]  /*0e40*/  FADD R12, -R19, R12 ;  /* 0x0000000c130c7221 */ /* 0x000fe20000000100 */
[----:B------:R-:W-:Y:S01]  /*0e50*/  FADD R13, -R18, R13 ;  /* 0x0000000d120d7221 */ /* 0x000fe20000000100 */
[----:B------:R-:W-:-:S06]  /*0e60*/  CS2R R18, SRZ ;  /* 0x0000000000127805 */ /* 0x000fcc000001ff00 */
[----:B------:R0:W3:Y:S01]  /*0e70*/  @!P0 LDG.E.128 R16, desc[UR4][R30.64+0x800] ;  /* 0x000800041e108981 */ /* 0x0000e2000c1e1d00 */
[----:B------:R-:W-:-:S04]  /*0e80*/  FADD R51, R38, 9.9999997473787516356e-06 ;  /* 0x3727c5ac26337421 */ /* 0x000fc80000000000 */
[----:B------:R-:W1:Y:S01]  /*0e90*/  MUFU.SQRT R52, R51 ;  /* 0x0000003300347308 */ /* 0x000e620000002000 */
[----:B------:R-:W-:Y:S01]  /*0ea0*/  FMUL R50, R50, R53 ;  /* 0x0000003532327220 */ /* 0x000fe20000400000 */
[----:B------:R-:W-:Y:S01]  /*0eb0*/  FSEL R53, R48, 1, P4 ;  /* 0x3f80000030357808 */ /* 0x000fe20002000000 */
[----:B------:R-:W-:Y:S01]  /*0ec0*/  FADD R41, -R41, R14 ;  /* 0x0000000e29297221 */ /* 0x000fe20000000100 */
[----:B------:R-:W-:Y:S01]  /*0ed0*/  FMUL R12, R49, R12 ;  /* 0x0000000c310c7220 */ /* 0x000fe20000400000 */
[----:B------:R-:W-:Y:S01]  /*0ee0*/  FADD R42, -R42, R15 ;  /* 0x0000000f2a2a7221 */ /* 0x000fe20000000100 */
[----:B0-----:R-:W0:Y:S01]  /*0ef0*/  LDC.64 R30, c[0x0][0x210] ;  /* 0x00008400ff1e7b82 */ /* 0x001e220000000a00 */
[----:B------:R-:W-:Y:S01]  /*0f00*/  @!P3 FMUL R53, R53, 16777216 ;  /* 0x4b8000003535b820 */ /* 0x000fe20000400000 */
[C---:B-1----:R-:W-:Y:S02]  /*0f10*/  FSETP.GT.AND P2, PT, R52.reuse, 8.50705917302346158658e+37, PT ;  /* 0x7e8000003400780b */ /* 0x042fe40003f44000 */
[----:B------:R-:W-:Y:S01]  /*0f20*/  FSETP.GEU.AND P3, PT, R52, 1.175494350822287508e-38, PT ;  /* 0x008000003400780b */ /* 0x000fe20003f6e000 */
[----:B------:R-:W-:-:S10]  /*0f30*/  FMUL R13, R50, R13 ;  /* 0x0000000d320d7220 */ /* 0x000fd40000400000 */
[----:B------:R-:W-:-:S04]  /*0f40*/  @P2 FMUL R52, R52, 0.25 ;  /* 0x3e80000034342820 */ /* 0x000fc80000400000 */
[----:B------:R-:W-:Y:S01]  /*0f50*/  @!P3 FMUL R52, R52, 16777216 ;  /* 0x4b8000003434b820 */ /* 0x000fe20000400000 */
[----:B------:R-:W-:-:S03]  /*0f60*/  FFMA R13, R13, R37, R36 ;  /* 0x000000250d0d7223 */ /* 0x000fc60000000024 */
[----:B------:R-:W1:Y:S01]  /*0f70*/  MUFU.RCP R38, R52 ;  /* 0x0000003400267308 */ /* 0x000e620000001000 */
[----:B------:R-:W-:Y:S01]  /*0f80*/  FMUL R44, R44, R53 ;  /* 0x000000352c2c7220 */ /* 0x000fe20000400000 */
[----:B------:R-:W-:Y:S01]  /*0f90*/  FSEL R53, R48, 1, P2 ;  /* 0x3f80000030357808 */ /* 0x000fe20001000000 */
[----:B------:R-:W-:Y:S01]  /*0fa0*/  FMUL R41, R46, R41 ;  /* 0x000000292e297220 */ /* 0x000fe20000400000 */
[----:B------:R-:W-:Y:S01]  /*0fb0*/  FSETP.GT.AND P2, PT, R13, RZ, PT ;  /* 0x000000ff0d00720b */ /* 0x000fe20003f44000 */
[----:B------:R-:W-:Y:S02]  /*0fc0*/  FFMA R12, R12, R40, R39 ;  /* 0x000000280c0c7223 */ /* 0x000fe40000000027 */
[----:B------:R-:W-:Y:S01]  /*0fd0*/  FFMA R14, R41, R33, R34 ;  /* 0x00000021290e7223 */ /* 0x000fe20000000022 */
[----:B------:R-:W-:Y:S01]  /*0fe0*/  @!P3 FMUL R53, R53, 16777216 ;  /* 0x4b8000003535b820 */ /* 0x000fe20000400000 */
[----:B------:R-:W-:Y:S01]  /*0ff0*/  FMUL R42, R47, R42 ;  /* 0x0000002a2f2a7220 */ /* 0x000fe20000400000 */
[----:B------:R-:W-:-:S02]  /*1000*/  FSETP.GT.AND P4, PT, R12, RZ, PT ;  /* 0x000000ff0c00720b */ /* 0x000fc40003f84000 */
[----:B------:R-:W-:Y:S01]  /*1010*/  FSETP.GT.AND P3, PT, R14, RZ, PT ;  /* 0x000000ff0e00720b */ /* 0x000fe20003f64000 */
[----:B------:R-:W-:Y:S01]  /*1020*/  FFMA R15, R42, R28, R29 ;  /* 0x0000001c2a0f7223 */ /* 0x000fe2000000001d */
[----:B-1----:R-:W-:-:S03]  /*1030*/  FMUL R38, R38, R53 ;  /* 0x0000003526267220 */ /* 0x002fc60000400000 */
[----:B------:R-:W-:Y:S01]  /*1040*/  @!P2 FMUL R13, R13, R24 ;  /* 0x000000180d0da220 */ /* 0x000fe20000400000 */
[----:B------:R-:W-:-:S05]  /*1050*/  FSETP.GT.AND P2, PT, R15, RZ, PT ;  /* 0x000000ff0f00720b */ /* 0x000fca0003f44000 */
[----:B------:R-:W-:Y:S02]  /*1060*/  @!P4 FMUL R12, R12, R23 ;  /* 0x000000170c0cc220 */ /* 0x000fe40000400000 */
[----:B------:R-:W-:Y:S01]  /*1070*/  @!P3 FMUL R14, R14, R2 ;  /* 0x000000020e0eb220 */ /* 0x000fe20000400000 */
[----:B0-----:R-:W-:-:S05]  /*1080*/  IMAD.WIDE R30, R0, 0x4, R30 ;  /* 0x00000004001e7825 */ /* 0x001fca00078e021e */
[----:B------:R-:W-:-:S05]  /*1090*/  @!P2 FMUL R15, R15, R3 ;  /* 0x000000030f0fa220 */ /* 0x000fca0000400000 */
[----:B------:R0:W-:Y:S01]  /*10a0*/  @!P1 STG.E.128 desc[UR4][R30.64], R12 ;  /* 0x0000000c1e009986 */ /* 0x0001e2000c101d04 */
[----:B---3--:R-:W-:Y:S01]  /*10b0*/  FADD R16, -R32, R16 ;  /* 0x0000001020107221 */ /* 0x008fe20000000100 */
[----:B------:R-:W-:Y:S01]  /*10c0*/  FADD R19, -R27, R19 ;  /* 0x000000131b137221 */ /* 0x000fe20000000100 */
[----:B------:R-:W-:Y:S01]  /*10d0*/  FADD R18, -R26, R18 ;  /* 0x000000121a127221 */ /* 0x000fe20000000100 */
[----:B------:R-:W-:Y:S01]  /*10e0*/  FADD R17, -R25, R17 ;  /* 0x0000001119117221 */ /* 0x000fe20000000100 */
[----:B------:R-:W-:Y:S01]  /*10f0*/  FMUL R43, R43, R16 ;  /* 0x000000102b2b7220 */ /* 0x000fe20000400000 */
[----:B------:R-:W-:Y:S01]  /*1100*/  FMUL R19, R38, R19 ;  /* 0x0000001326137220 */ /* 0x000fe20000400000 */
[----:B------:R-:W-:Y:S01]  /*1110*/  FMUL R45, R45, R18 ;  /* 0x000000122d2d7220 */ /* 0x000fe20000400000 */
[----:B------:R-:W-:Y:S01]  /*1120*/  FMUL R17, R44, R17 ;  /* 0x000000112c117220 */ /* 0x000fe20000400000 */
[----:B------:R-:W-:Y:S01]  /*1130*/  FFMA R16, R43, R21, R22 ;  /* 0x000000152b107223 */ /* 0x000fe20000000016 */
[----:B------:R-:W-:Y:S01]  /*1140*/  FFMA R19, R19, R7, R8 ;  /* 0x0000000713137223 */ /* 0x000fe20000000008 */
[----:B------:R-:W-:Y:S01]  /*1150*/  FFMA R18, R45, R9, R10 ;  /* 0x000000092d127223 */ /* 0x000fe2000000000a */
[----:B------:R-:W-:-:S02]  /*1160*/  FFMA R17, R17, R11, R20 ;  /* 0x0000000b11117223 */ /* 0x000fc40000000014 */
[----:B------:R-:W-:Y:S02]  /*1170*/  FSETP.GT.AND P6, PT, R16, RZ, PT ;  /* 0x000000ff1000720b */ /* 0x000fe40003fc4000 */
[----:B------:R-:W-:Y:S02]  /*1180*/  FSETP.GT.AND P4, PT, R18, RZ, PT ;  /* 0x000000ff1200720b */ /* 0x000fe40003f84000 */
[----:B------:R-:W-:Y:S02]  /*1190*/  FSETP.GT.AND P5, PT, R17, RZ, PT ;  /* 0x000000ff1100720b */ /* 0x000fe40003fa4000 */
[----:B------:R-:W-:-:S07]  /*11a0*/  FSETP.GT.AND P3, PT, R19, RZ, PT ;  /* 0x000000ff1300720b */ /* 0x000fce0003f64000 */
[----:B------:R-:W-:Y:S02]  /*11b0*/  @!P6 FMUL R16, R16, R4 ;  /* 0x000000041010e220 */ /* 0x000fe40000400000 */
[----:B------:R-:W-:Y:S02]  /*11c0*/  @!P4 FMUL R18, R18, R6 ;  /* 0x000000061212c220 */ /* 0x000fe40000400000 */
[----:B------:R-:W-:Y:S02]  /*11d0*/  @!P5 FMUL R17, R17, R5 ;  /* 0x000000051111d220 */ /* 0x000fe40000400000 */
[----:B--2---:R-:W-:Y:S01]  /*11e0*/  @!P3 FMUL R19, R19, R35 ;  /* 0x000000231313b220 */ /* 0x004fe20000400000 */
[----:B0-----:R-:W-:Y:S06]  /*11f0*/  @P0 EXIT ;  /* 0x000000000000094d */ /* 0x001fec0003800000 */
[----:B------:R-:W-:Y:S01]  /*1200*/  STG.E.128 desc[UR4][R30.64+0x800], R16 ;  /* 0x000800101e007986 */ /* 0x000fe2000c101d04 */
[----:B------:R-:W-:Y:S05]  /*1210*/  EXIT ;  /* 0x000000000000794d */ /* 0x000fea0003800000 */
.L_x_0:
[----:B------:R-:W-:-:S00]  /*1220*/  BRA `(.L_x_0) ;  /* 0xfffffffc00fc7947 */ /* 0x000fc0000383ffff */
[----:B------:R-:W-:-:S00]  /*1230*/  NOP ;  /* 0x0000000000007918 */ /* 0x000fc00000000000 */
        /* <DEDUP_REMOVED lines=12> */
.L_x_1:


//--------------------- .nv.global.init           --------------------------
	.section	.nv.global.init,"aw",@progbits
.nv.global.init:
	.type		_$_str,@object
	.size		_$_str,(_$_str_$_2 - _$_str)
_$_str:
        /*0000*/ 	.byte	0x5f, 0x5f, 0x43, 0x55, 0x44, 0x41, 0x5f, 0x46, 0x54, 0x5a, 0x00
	.type		_$_str_$_2,@object
	.size		_$_str_$_2,(.L_1 - _$_str_$_2)
_$_str_$_2:
        /*000b*/ 	.byte	0x5f, 0x5f, 0x43, 0x55, 0x44, 0x41, 0x5f, 0x50, 0x52, 0x45, 0x43, 0x5f, 0x53, 0x51, 0x52, 0x54
        /*001b*/ 	.byte	0x00
.L_1:


//--------------------- .nv.constant0.triton_poi_fused__native_batch_norm_legit_no_training__prelu_kernel_22 --------------------------
	.section	.nv.constant0.triton_poi_fused__native_batch_norm_legit_no_training__prelu_kernel_22,"a",@progbits
	.sectionflags	@""
	.align	4
.nv.constant0.triton_poi_fused__native_batch_norm_legit_no_training__prelu_kernel_22:
	.zero		588
